//
// Generated by NVIDIA NVVM Compiler
//
// Compiler Build ID: CL-36424714
// Cuda compilation tools, release 13.0, V13.0.88
// Based on NVVM 20.0.0
//

.version 9.0
.target sm_100
.address_size 64

	// .globl	_Z15sequential_readILm262144EEvPf
.const .align 4 .b8 const_mem[20000];

.visible .entry _Z15sequential_readILm262144EEvPf(
	.param .u64 .ptr .align 1 _Z15sequential_readILm262144EEvPf_param_0
)
{
	.reg .pred 	%p<3>;
	.reg .b32 	%r<5>;
	.reg .b32 	%f<22>;
	.reg .b64 	%rd<15>;

	ld.param.u64 	%rd5, [_Z15sequential_readILm262144EEvPf_param_0];
	mov.f32 	%f21, 0f00000000;
	mov.b64 	%rd13, 0;
	mov.u64 	%rd8, const_mem;
$L__BB0_1:
	mov.b64 	%rd14, 16;
$L__BB0_2:
	add.s64 	%rd9, %rd8, %rd14;
	ld.const.f32 	%f5, [%rd9+-16];
	add.f32 	%f6, %f21, %f5;
	ld.const.f32 	%f7, [%rd9+-12];
	add.f32 	%f8, %f6, %f7;
	ld.const.f32 	%f9, [%rd9+-8];
	add.f32 	%f10, %f8, %f9;
	ld.const.f32 	%f11, [%rd9+-4];
	add.f32 	%f12, %f10, %f11;
	ld.const.f32 	%f13, [%rd9];
	add.f32 	%f14, %f12, %f13;
	ld.const.f32 	%f15, [%rd9+4];
	add.f32 	%f16, %f14, %f15;
	ld.const.f32 	%f17, [%rd9+8];
	add.f32 	%f18, %f16, %f17;
	ld.const.f32 	%f19, [%rd9+12];
	add.f32 	%f21, %f18, %f19;
	add.s64 	%rd14, %rd14, 32;
	setp.ne.s64 	%p1, %rd14, 20016;
	@%p1 bra 	$L__BB0_2;
	add.s64 	%rd13, %rd13, 1;
	setp.ne.s64 	%p2, %rd13, 262144;
	@%p2 bra 	$L__BB0_1;
	cvta.to.global.u64 	%rd10, %rd5;
	mov.u32 	%r1, %ntid.x;
	mov.u32 	%r2, %ctaid.x;
	mov.u32 	%r3, %tid.x;
	mad.lo.s32 	%r4, %r2, %r1, %r3;
	mul.wide.u32 	%rd11, %r4, 4;
	add.s64 	%rd12, %rd10, %rd11;
	st.global.f32 	[%rd12], %f21;
	ret;

}
	// .globl	_Z21sequential_read_dummyILm262144EEvPf
.visible .entry _Z21sequential_read_dummyILm262144EEvPf(
	.param .u64 .ptr .align 1 _Z21sequential_read_dummyILm262144EEvPf_param_0
)
{
	.reg .pred 	%p<3>;
	.reg .b32 	%r<5>;
	.reg .b32 	%f<14>;
	.reg .b64 	%rd<13>;

	ld.param.u64 	%rd5, [_Z21sequential_read_dummyILm262144EEvPf_param_0];
	mov.f32 	%f13, 0f00000000;
	mov.b64 	%rd11, 0;
$L__BB1_1:
	mov.b64 	%rd12, 5000;
$L__BB1_2:
	add.f32 	%f5, %f13, 0f3FF33333;
	add.f32 	%f6, %f5, 0f3FF33333;
	add.f32 	%f7, %f6, 0f3FF33333;
	add.f32 	%f8, %f7, 0f3FF33333;
	add.f32 	%f9, %f8, 0f3FF33333;
	add.f32 	%f10, %f9, 0f3FF33333;
	add.f32 	%f11, %f10, 0f3FF33333;
	add.f32 	%f13, %f11, 0f3FF33333;
	add.s64 	%rd12, %rd12, -8;
	setp.ne.s64 	%p1, %rd12, 0;
	@%p1 bra 	$L__BB1_2;
	add.s64 	%rd11, %rd11, 1;
	setp.ne.s64 	%p2, %rd11, 262144;
	@%p2 bra 	$L__BB1_1;
	cvta.to.global.u64 	%rd8, %rd5;
	mov.u32 	%r1, %ntid.x;
	mov.u32 	%r2, %ctaid.x;
	mov.u32 	%r3, %tid.x;
	mad.lo.s32 	%r4, %r2, %r1, %r3;
	mul.wide.u32 	%rd9, %r4, 4;
	add.s64 	%rd10, %rd8, %rd9;
	st.global.f32 	[%rd10], %f13;
	ret;

}


// ===== COMPILED SASS (sm_100) =====

	.target	sm_100

	.elftype	@"ET_EXEC"


//--------------------- .note.nv.tkinfo           --------------------------
	.section	.note.nv.tkinfo,"",@"SHT_NOTE"
	.sectionflags	@"SHF_NOTE_NV_TKINFO"
	.tkinfo
        /*0018*/ 	.word	0x00000002
        /*0030*/ 	.string	""
        /*0030*/ 	.string	"ptxas"
        /*0030*/ 	.string	"Cuda compilation tools, release 13.0, V13.0.88"
        /*0030*/ 	.string	"Build cuda_13.0.r13.0/compiler.36424714_0"
        /*0030*/ 	.string	"-arch sm_100 -m 64 "



//--------------------- .note.nv.cuinfo           --------------------------
	.section	.note.nv.cuinfo,"",@"SHT_NOTE"
	.sectionflags	@"SHF_NOTE_NV_CUINFO"
        /*0018*/ 	.short	0x0002
        /*001a*/ 	.short	0x0064
        /*001c*/ 	.short	0x0082
	.zero		2


//--------------------- .nv.info                  --------------------------
	.section	.nv.info,"",@"SHT_CUDA_INFO"
	.align	4


	//----- nvinfo : EIATTR_REGCOUNT
	.align		4
        /*0000*/ 	.byte	0x04, 0x2f
        /*0002*/ 	.short	(.L_2 - .L_1)
	.align		4
.L_1:
        /*0004*/ 	.word	index@(_Z15sequential_readILm262144EEvPf)
        /*0008*/ 	.word	0x0000000a


	//----- nvinfo : EIATTR_FRAME_SIZE
	.align		4
.L_2:
        /*000c*/ 	.byte	0x04, 0x11
        /*000e*/ 	.short	(.L_4 - .L_3)
	.align		4
.L_3:
        /*0010*/ 	.word	index@(_Z15sequential_readILm262144EEvPf)
        /*0014*/ 	.word	0x00000000


	//----- nvinfo : EIATTR_REGCOUNT
	.align		4
.L_4:
        /*0018*/ 	.byte	0x04, 0x2f
        /*001a*/ 	.short	(.L_6 - .L_5)
	.align		4
.L_5:
        /*001c*/ 	.word	index@(_Z21sequential_read_dummyILm262144EEvPf)
        /*0020*/ 	.word	0x0000000a


	//----- nvinfo : EIATTR_FRAME_SIZE
	.align		4
.L_6:
        /*0024*/ 	.byte	0x04, 0x11
        /*0026*/ 	.short	(.L_8 - .L_7)
	.align		4
.L_7:
        /*0028*/ 	.word	index@(_Z21sequential_read_dummyILm262144EEvPf)
        /*002c*/ 	.word	0x00000000


	//----- nvinfo : EIATTR_MIN_STACK_SIZE
	.align		4
.L_8:
        /*0030*/ 	.byte	0x04, 0x12
        /*0032*/ 	.short	(.L_10 - .L_9)
	.align		4
.L_9:
        /*0034*/ 	.word	index@(_Z21sequential_read_dummyILm262144EEvPf)
        /*0038*/ 	.word	0x00000000


	//----- nvinfo : EIATTR_MIN_STACK_SIZE
	.align		4
.L_10:
        /*003c*/ 	.byte	0x04, 0x12
        /*003e*/ 	.short	(.L_12 - .L_11)
	.align		4
.L_11:
        /*0040*/ 	.word	index@(_Z15sequential_readILm262144EEvPf)
        /*0044*/ 	.word	0x00000000
.L_12:


//--------------------- .nv.compat                --------------------------
	.section	.nv.compat,"",@"SHT_CUDA_COMPAT_INFO"
	.align	4
        /*0000*/ 	.byte	0x02, 0x09, 0x00, 0x00, 0x02, 0x02, 0x01, 0x00, 0x02, 0x05, 0x05, 0x00, 0x03, 0x07, 0x01, 0x01
        /*0010*/ 	.byte	0x02, 0x03, 0x00, 0x00, 0x02, 0x06, 0x01, 0x00, 0x04, 0x0b, 0x08, 0x00, 0x09, 0x00, 0x00, 0x00
        /*0020*/ 	.byte	0x00, 0x00, 0x00, 0x00


//--------------------- .nv.info._Z21sequential_read_dummyILm262144EEvPf --------------------------
	.section	.nv.info._Z21sequential_read_dummyILm262144EEvPf,"",@"SHT_CUDA_INFO"
	.sectionflags	@""
	.align	4


	//----- nvinfo : EIATTR_CUDA_API_VERSION
	.align		4
        /*0000*/ 	.byte	0x04, 0x37
        /*0002*/ 	.short	(.L_14 - .L_13)
.L_13:
        /*0004*/ 	.word	0x00000082


	//----- nvinfo : EIATTR_KPARAM_INFO
	.align		4
.L_14:
        /*0008*/ 	.byte	0x04, 0x17
        /*000a*/ 	.short	(.L_16 - .L_15)
.L_15:
        /*000c*/ 	.word	0x00000000
        /*0010*/ 	.short	0x0000
        /*0012*/ 	.short	0x0000
        /*0014*/ 	.byte	0x00, 0xf5, 0x21, 0x00


	//----- nvinfo : EIATTR_SPARSE_MMA_MASK
	.align		4
.L_16:
        /*0018*/ 	.byte	0x03, 0x50
        /*001a*/ 	.short	0x0000


	//----- nvinfo : EIATTR_MAXREG_COUNT
	.align		4
        /*001c*/ 	.byte	0x03, 0x1b
        /*001e*/ 	.short	0x00ff


	//----- nvinfo : EIATTR_MERCURY_ISA_VERSION
	.align		4
        /*0020*/ 	.byte	0x03, 0x5f
        /*0022*/ 	.short	0x0101


	//----- nvinfo : EIATTR_VRC_CTA_INIT_COUNT
	.align		4
        /*0024*/ 	.byte	0x02, 0x4a
	.zero		1
	.zero		1


	//----- nvinfo : EIATTR_EXIT_INSTR_OFFSETS
	.align		4
        /*0028*/ 	.byte	0x04, 0x1c
        /*002a*/ 	.short	(.L_18 - .L_17)


	//   ....[0]....
.L_17:
        /*002c*/ 	.word	0x00013990


	//----- nvinfo : EIATTR_CBANK_PARAM_SIZE
	.align		4
.L_18:
        /*0030*/ 	.byte	0x03, 0x19
        /*0032*/ 	.short	0x0008


	//----- nvinfo : EIATTR_PARAM_CBANK
	.align		4
        /*0034*/ 	.byte	0x04, 0x0a
        /*0036*/ 	.short	(.L_20 - .L_19)
	.align		4
.L_19:
        /*0038*/ 	.word	index@(.nv.constant0._Z21sequential_read_dummyILm262144EEvPf)
        /*003c*/ 	.short	0x0380
        /*003e*/ 	.short	0x0008


	//----- nvinfo : EIATTR_SW_WAR
	.align		4
.L_20:
        /*0040*/ 	.byte	0x04, 0x36
        /*0042*/ 	.short	(.L_22 - .L_21)
.L_21:
        /*0044*/ 	.word	0x00000008
.L_22:


//--------------------- .nv.info._Z15sequential_readILm262144EEvPf --------------------------
	.section	.nv.info._Z15sequential_readILm262144EEvPf,"",@"SHT_CUDA_INFO"
	.sectionflags	@""
	.align	4


	//----- nvinfo : EIATTR_CUDA_API_VERSION
	.align		4
        /*0000*/ 	.byte	0x04, 0x37
        /*0002*/ 	.short	(.L_24 - .L_23)
.L_23:
        /*0004*/ 	.word	0x00000082


	//----- nvinfo : EIATTR_KPARAM_INFO
	.align		4
.L_24:
        /*0008*/ 	.byte	0x04, 0x17
        /*000a*/ 	.short	(.L_26 - .L_25)
.L_25:
        /*000c*/ 	.word	0x00000000
        /*0010*/ 	.short	0x0000
        /*0012*/ 	.short	0x0000
        /*0014*/ 	.byte	0x00, 0xf5, 0x21, 0x00


	//----- nvinfo : EIATTR_SPARSE_MMA_MASK
	.align		4
.L_26:
        /*0018*/ 	.byte	0x03, 0x50
        /*001a*/ 	.short	0x0000


	//----- nvinfo : EIATTR_MAXREG_COUNT
	.align		4
        /*001c*/ 	.byte	0x03, 0x1b
        /*001e*/ 	.short	0x00ff


	//----- nvinfo : EIATTR_MERCURY_ISA_VERSION
	.align		4
        /*0020*/ 	.byte	0x03, 0x5f
        /*0022*/ 	.short	0x0101


	//----- nvinfo : EIATTR_VRC_CTA_INIT_COUNT
	.align		4
        /*0024*/ 	.byte	0x02, 0x4a
	.zero		1
	.zero		1


	//----- nvinfo : EIATTR_EXIT_INSTR_OFFSETS
	.align		4
        /*0028*/ 	.byte	0x04, 0x1c
        /*002a*/ 	.short	(.L_28 - .L_27)


	//   ....[0]....
.L_27:
        /*002c*/ 	.word	0x00000be0


	//----- nvinfo : EIATTR_CBANK_PARAM_SIZE
	.align		4
.L_28:
        /*0030*/ 	.byte	0x03, 0x19
        /*0032*/ 	.short	0x0008


	//----- nvinfo : EIATTR_PARAM_CBANK
	.align		4
        /*0034*/ 	.byte	0x04, 0x0a
        /*0036*/ 	.short	(.L_30 - .L_29)
	.align		4
.L_29:
        /*0038*/ 	.word	index@(.nv.constant0._Z15sequential_readILm262144EEvPf)
        /*003c*/ 	.short	0x0380
        /*003e*/ 	.short	0x0008


	//----- nvinfo : EIATTR_SW_WAR
	.align		4
.L_30:
        /*0040*/ 	.byte	0x04, 0x36
        /*0042*/ 	.short	(.L_32 - .L_31)
.L_31:
        /*0044*/ 	.word	0x00000008
.L_32:


//--------------------- .nv.callgraph             --------------------------
	.section	.nv.callgraph,"",@"SHT_CUDA_CALLGRAPH"
	.align	4
	.sectionentsize	8
	.align		4
        /*0000*/ 	.word	0x00000000
	.align		4
        /*0004*/ 	.word	0xffffffff
	.align		4
        /*0008*/ 	.word	0x00000000
	.align		4
        /*000c*/ 	.word	0xfffffffe
	.align		4
        /*0010*/ 	.word	0x00000000
	.align		4
        /*0014*/ 	.word	0xfffffffd
	.align		4
        /*0018*/ 	.word	0x00000000
	.align		4
        /*001c*/ 	.word	0xfffffffc


//--------------------- .nv.constant3             --------------------------
	.section	.nv.constant3,"a",@progbits
	.align	4
.nv.constant3:
	.type		const_mem,@object
	.size		const_mem,(.L_0 - const_mem)
const_mem:
	.zero		20000
.L_0:


//--------------------- .text._Z21sequential_read_dummyILm262144EEvPf --------------------------
	.section	.text._Z21sequential_read_dummyILm262144EEvPf,"ax",@progbits
	.align	128
        .global         _Z21sequential_read_dummyILm262144EEvPf
        .type           _Z21sequential_read_dummyILm262144EEvPf,@function
        .size           _Z21sequential_read_dummyILm262144EEvPf,(.L_x_5 - _Z21sequential_read_dummyILm262144EEvPf)
        .other          _Z21sequential_read_dummyILm262144EEvPf,@"STO_CUDA_ENTRY STV_DEFAULT"
_Z21sequential_read_dummyILm262144EEvPf:
.text._Z21sequential_read_dummyILm262144EEvPf:
[----:B------:R-:W-:Y:S01]  /*0000*/  LDC R1, c[0x0][0x37c] ;  /* 0x0000df00ff017b82 */ /* 0x000fe20000000800 */
[----:B------:R-:W-:Y:S01]  /*0010*/  HFMA2 R5, -RZ, RZ, 0, 0 ;  /* 0x00000000ff057431 */ /* 0x000fe200000001ff */
[----:B------:R-:W0:Y:S01]  /*0020*/  LDCU.64 UR6, c[0x0][0x358] ;  /* 0x00006b00ff0677ac */ /* 0x000e220008000a00 */
[----:B------:R-:W-:Y:S01]  /*0030*/  UMOV UR4, URZ ;  /* 0x000000ff00047c82 */ /* 0x000fe20008000000 */
[----:B------:R-:W-:-:S05]  /*0040*/  UMOV UR5, URZ ;  /* 0x000000ff00057c82 */ /* 0x000fca0008000000 */
.L_x_0:
[----:B------:R-:W-:Y:S01]  /*0050*/  FADD R5, R5, 1.8999999761581420898 ;  /* 0x3ff3333305057421 */ /* 0x000fe20000000000 */
[----:B------:R-:W-:-:S03]  /*0060*/  UIADD3 UR4, UP0, UPT, UR4, 0x1, URZ ;  /* 0x0000000104047890 */ /* 0x000fc6000ff1e0ff */
[----:B------:R-:W-:Y:S01]  /*0070*/  FADD R5, R5, 1.8999999761581420898 ;  /* 0x3ff3333305057421 */ /* 0x000fe20000000000 */
[----:B------:R-:W-:Y:S02]  /*0080*/  UIADD3.X UR5, UPT, UPT, URZ, UR5, URZ, UP0, !UPT ;  /* 0x00000005ff057290 */ /* 0x000fe400087fe4ff */
[----:B------:R-:W-:Y:S01]  /*0090*/  UISETP.NE.U32.AND UP0, UPT, UR4, 0x40000, UPT ;  /* 0x000400000400788c */ /* 0x000fe2000bf05070 */
[----:B------:R-:W-:-:S03]  /*00a0*/  FADD R5, R5, 1.8999999761581420898 ;  /* 0x3ff3333305057421 */ /* 0x000fc60000000000 */
[----:B------:R-:W-:Y:S01]  /*00b0*/  UISETP.NE.AND.EX UP0, UPT, UR5, URZ, UPT, UP0 ;  /* 0x000000ff0500728c */ /* 0x000fe2000bf05300 */
[----:B------:R-:W-:-:S04]  /*00c0*/  FADD R5, R5, 1.8999999761581420898 ;  /* 0x3ff3333305057421 */ /* 0x000fc80000000000 */
        /* <DEDUP_REMOVED lines=4995> */
[----:B------:R-:W-:Y:S01]  /*13900*/  FADD R5, R0, 1.8999999761581420898 ;  /* 0x3ff3333300057421 */ /* 0x000fe20000000000 */
[----:B------:R-:W-:Y:S06]  /*13910*/  BRA.U UP0, `(.L_x_0) ;  /* 0xfffffec500cc7547 */ /* 0x000fec000b83ffff */
[----:B------:R-:W1:Y:S01]  /*13920*/  S2R R7, SR_CTAID.X ;  /* 0x0000000000077919 */ /* 0x000e620000002500 */
[----:B------:R-:W2:Y:S01]  /*13930*/  LDC.64 R2, c[0x0][0x380] ;  /* 0x0000e000ff027b82 */ /* 0x000ea20000000a00 */
[----:B------:R-:W1:Y:S01]  /*13940*/  LDCU UR4, c[0x0][0x360] ;  /* 0x00006c00ff0477ac */ /* 0x000e620008000800 */
[----:B------:R-:W1:Y:S02]  /*13950*/  S2R R0, SR_TID.X ;  /* 0x0000000000007919 */ /* 0x000e640000002100 */
[----:B-1----:R-:W-:-:S04]  /*13960*/  IMAD R7, R7, UR4, R0 ;  /* 0x0000000407077c24 */ /* 0x002fc8000f8e0200 */
[----:B--2---:R-:W-:-:S05]  /*13970*/  IMAD.WIDE.U32 R2, R7, 0x4, R2 ;  /* 0x0000000407027825 */ /* 0x004fca00078e0002 */
[----:B0-----:R-:W-:Y:S01]  /*13980*/  STG.E desc[UR6][R2.64], R5 ;  /* 0x0000000502007986 */ /* 0x001fe2000c101906 */
[----:B------:R-:W-:Y:S05]  /*13990*/  EXIT ;  /* 0x000000000000794d */ /* 0x000fea0003800000 */
.L_x_1:
[----:B------:R-:W-:-:S00]  /*139a0*/  BRA `(.L_x_1) ;  /* 0xfffffffc00fc7947 */ /* 0x000fc0000383ffff */
[----:B------:R-:W-:-:S00]  /*139b0*/  NOP ;  /* 0x0000000000007918 */ /* 0x000fc00000000000 */
        /* <DEDUP_REMOVED lines=12> */
.L_x_5:


//--------------------- .text._Z15sequential_readILm262144EEvPf --------------------------
	.section	.text._Z15sequential_readILm262144EEvPf,"ax",@progbits
	.align	128
        .global         _Z15sequential_readILm262144EEvPf
        .type           _Z15sequential_readILm262144EEvPf,@function
        .size           _Z15sequential_readILm262144EEvPf,(.L_x_6 - _Z15sequential_readILm262144EEvPf)
        .other          _Z15sequential_readILm262144EEvPf,@"STO_CUDA_ENTRY STV_DEFAULT"
_Z15sequential_readILm262144EEvPf:
.text._Z15sequential_readILm262144EEvPf:
[----:B------:R-:W-:Y:S01]  /*0000*/  LDC R1, c[0x0][0x37c] ;  /* 0x0000df00ff017b82 */ /* 0x000fe20000000800 */
[----:B------:R-:W-:Y:S01]  /*0010*/  HFMA2 R5, -RZ, RZ, 0, 0 ;  /* 0x00000000ff057431 */ /* 0x000fe200000001ff */
[----:B------:R-:W0:Y:S01]  /*0020*/  LDCU.64 UR8, c[0x0][0x358] ;  /* 0x00006b00ff0877ac */ /* 0x000e220008000a00 */
[----:B------:R-:W-:Y:S01]  /*0030*/  UMOV UR4, URZ ;  /* 0x000000ff00047c82 */ /* 0x000fe20008000000 */
[----:B------:R-:W-:-:S05]  /*0040*/  UMOV UR5, URZ ;  /* 0x000000ff00057c82 */ /* 0x000fca0008000000 */
.L_x_3:
[----:B------:R-:W1:Y:S01]  /*0050*/  LDCU.128 UR12, c[0x3][URZ] ;  /* 0x00c00000ff0c77ac */ /* 0x000e620008000c00 */
[----:B------:R-:W2:Y:S01]  /*0060*/  LDCU.128 UR16, c[0x3][0x10] ;  /* 0x00c00200ff1077ac */ /* 0x000ea20008000c00 */
[----:B------:R-:W-:Y:S01]  /*0070*/  UIADD3 UR4, UP0, UPT, UR4, 0x1, URZ ;  /* 0x0000000104047890 */ /* 0x000fe2000ff1e0ff */
[----:B------:R-:W-:Y:S01]  /*0080*/  UMOV UR7, 0x30 ;  /* 0x0000003000077882 */ /* 0x000fe20000000000 */
[----:B------:R-:W-:Y:S02]  /*0090*/  UMOV UR6, URZ ;  /* 0x000000ff00067c82 */ /* 0x000fe40008000000 */
[----:B------:R-:W-:Y:S02]  /*00a0*/  UIADD3.X UR5, UPT, UPT, URZ, UR5, URZ, UP0, !UPT ;  /* 0x00000005ff057290 */ /* 0x000fe400087fe4ff */
[----:B------:R-:W-:Y:S01]  /*00b0*/  UISETP.NE.U32.AND UP0, UPT, UR4, 0x40000, UPT ;  /* 0x000400000400788c */ /* 0x000fe2000bf05070 */
[----:B-1----:R-:W-:-:S03]  /*00c0*/  FADD R5, R5, UR12 ;  /* 0x0000000c05057e21 */ /* 0x002fc60008000000 */
[----:B------:R-:W-:Y:S01]  /*00d0*/  UISETP.NE.AND.EX UP0, UPT, UR5, URZ, UPT, UP0 ;  /* 0x000000ff0500728c */ /* 0x000fe2000bf05300 */
[----:B------:R-:W-:-:S04]  /*00e0*/  FADD R5, R5, UR13 ;  /* 0x0000000d05057e21 */ /* 0x000fc80008000000 */
[----:B------:R-:W-:-:S04]  /*00f0*/  FADD R5, R5, UR14 ;  /* 0x0000000e05057e21 */ /* 0x000fc80008000000 */
[----:B------:R-:W-:-:S04]  /*0100*/  FADD R5, R5, UR15 ;  /* 0x0000000f05057e21 */ /* 0x000fc80008000000 */
[----:B--2---:R-:W-:-:S04]  /*0110*/  FADD R5, R5, UR16 ;  /* 0x0000001005057e21 */ /* 0x004fc80008000000 */
[----:B------:R-:W-:-:S04]  /*0120*/  FADD R5, R5, UR17 ;  /* 0x0000001105057e21 */ /* 0x000fc80008000000 */
[----:B------:R-:W-:-:S04]  /*0130*/  FADD R5, R5, UR18 ;  /* 0x0000001205057e21 */ /* 0x000fc80008000000 */
[----:B------:R-:W-:-:S07]  /*0140*/  FADD R5, R5, UR19 ;  /* 0x0000001305057e21 */ /* 0x000fce0008000000 */
.L_x_2:
[----:B------:R-:W1:Y:S01]  /*0150*/  LDCU.64 UR10, c[0x3][UR7+-0x10] ;  /* 0x00fffe00070a77ac */ /* 0x000e620008000a00 */
[----:B------:R-:W2:Y:S01]  /*0160*/  LDCU.64 UR12, c[0x3][UR7+-0x8] ;  /* 0x00ffff00070c77ac */ /* 0x000ea20008000a00 */
[----:B------:R-:W3:Y:S01]  /*0170*/  LDCU.64 UR14, c[0x3][UR7] ;  /* 0x00c00000070e77ac */ /* 0x000ee20008000a00 */
[----:B-1----:R-:W-:-:S04]  /*0180*/  FADD R5, R5, UR10 ;  /* 0x0000000a05057e21 */ /* 0x002fc80008000000 */
[----:B------:R-:W-:Y:S01]  /*0190*/  FADD R5, R5, UR11 ;  /* 0x0000000b05057e21 */ /* 0x000fe20008000000 */
[----:B------:R-:W1:Y:S03]  /*01a0*/  LDCU.64 UR10, c[0x3][UR7+0x8] ;  /* 0x00c00100070a77ac */ /* 0x000e660008000a00 */
[----:B--2---:R-:W-:-:S04]  /*01b0*/  FADD R5, R5, UR12 ;  /* 0x0000000c05057e21 */ /* 0x004fc80008000000 */
[----:B------:R-:W-:Y:S01]  /*01c0*/  FADD R5, R5, UR13 ;  /* 0x0000000d05057e21 */ /* 0x000fe20008000000 */
[----:B------:R-:W2:Y:S03]  /*01d0*/  LDCU.64 UR12, c[0x3][UR7+0x10] ;  /* 0x00c00200070c77ac */ /* 0x000ea60008000a00 */
[----:B---3--:R-:W-:-:S04]  /*01e0*/  FADD R5, R5, UR14 ;  /* 0x0000000e05057e21 */ /* 0x008fc80008000000 */
[----:B------:R-:W-:Y:S01]  /*01f0*/  FADD R5, R5, UR15 ;  /* 0x0000000f05057e21 */ /* 0x000fe20008000000 */
[----:B------:R-:W3:Y:S03]  /*0200*/  LDCU.64 UR14, c[0x3][UR7+0x18] ;  /* 0x00c00300070e77ac */ /* 0x000ee60008000a00 */
        /* <DEDUP_REMOVED lines=138> */
[----:B--2---:R-:W-:Y:S01]  /*0ab0*/  FADD R0, R0, UR12 ;  /* 0x0000000c00007e21 */ /* 0x004fe20008000000 */
[----:B------:R-:W-:-:S03]  /*0ac0*/  UIADD3 UR7, UP1, UPT, UR7, 0x1a0, URZ ;  /* 0x000001a007077890 */ /* 0x000fc6000ff3e0ff */
[----:B------:R-:W-:Y:S01]  /*0ad0*/  FADD R0, R0, UR13 ;  /* 0x0000000d00007e21 */ /* 0x000fe20008000000 */
[----:B------:R-:W-:Y:S02]  /*0ae0*/  UIADD3.X UR6, UPT, UPT, URZ, UR6, URZ, UP1, !UPT ;  /* 0x00000006ff067290 */ /* 0x000fe40008ffe4ff */
[----:B------:R-:W-:Y:S01]  /*0af0*/  UISETP.NE.U32.AND UP1, UPT, UR7, 0x4e30, UPT ;  /* 0x00004e300700788c */ /* 0x000fe2000bf25070 */
[----:B---3--:R-:W-:-:S03]  /*0b00*/  FADD R0, R0, UR14 ;  /* 0x0000000e00007e21 */ /* 0x008fc60008000000 */
[----:B------:R-:W-:Y:S01]  /*0b10*/  UISETP.NE.AND.EX UP1, UPT, UR6, URZ, UPT, UP1 ;  /* 0x000000ff0600728c */ /* 0x000fe2000bf25310 */
[----:B------:R-:W-:-:S04]  /*0b20*/  FADD R0, R0, UR15 ;  /* 0x0000000f00007e21 */ /* 0x000fc80008000000 */
[----:B-1----:R-:W-:-:S04]  /*0b30*/  FADD R0, R0, UR10 ;  /* 0x0000000a00007e21 */ /* 0x002fc80008000000 */
[----:B------:R-:W-:Y:S01]  /*0b40*/  FADD R5, R0, UR11 ;  /* 0x0000000b00057e21 */ /* 0x000fe20008000000 */
[----:B------:R-:W-:Y:S06]  /*0b50*/  BRA.U UP1, `(.L_x_2) ;  /* 0xfffffff5017c7547 */ /* 0x000fec000b83ffff */
[----:B------:R-:W-:Y:S05]  /*0b60*/  BRA.U UP0, `(.L_x_3) ;  /* 0xfffffff500387547 */ /* 0x000fea000b83ffff */
        /* <DEDUP_REMOVED lines=8> */
.L_x_4:
        /* <DEDUP_REMOVED lines=9> */
.L_x_6:


//--------------------- .nv.shared.reserved.0     --------------------------
	.section	.nv.shared.reserved.0,"aw",@nobits
	.weak		__nv_reservedSMEM_offset_0_alias
	.size		__nv_reservedSMEM_offset_0_alias, 0, 64
	.other		__nv_reservedSMEM_offset_0_alias,@"STO_CUDA_RESERVED_SHARED STV_DEFAULT"
__nv_reservedSMEM_offset_0_alias:
	.zero		0
	.zero		64


//--------------------- .nv.constant0._Z21sequential_read_dummyILm262144EEvPf --------------------------
	.section	.nv.constant0._Z21sequential_read_dummyILm262144EEvPf,"a",@progbits
	.sectionflags	@""
	.align	4
.nv.constant0._Z21sequential_read_dummyILm262144EEvPf:
	.zero		904


//--------------------- .nv.constant0._Z15sequential_readILm262144EEvPf --------------------------
	.section	.nv.constant0._Z15sequential_readILm262144EEvPf,"a",@progbits
	.sectionflags	@""
	.align	4
.nv.constant0._Z15sequential_readILm262144EEvPf:
	.zero		904


//--------------------- SYMBOLS --------------------------

	.type		.nv.reservedSmem.offset0,@object
	.size		.nv.reservedSmem.offset0,0x4
